//
// Generated by NVIDIA NVVM Compiler
//
// Compiler Build ID: CL-36424714
// Cuda compilation tools, release 13.0, V13.0.88
// Based on NVVM 20.0.0
//

.version 9.0
.target sm_100
.address_size 64

	// .globl	_Z9addKernelPfS_S_i

.visible .entry _Z9addKernelPfS_S_i(
	.param .u64 .ptr .align 1 _Z9addKernelPfS_S_i_param_0,
	.param .u64 .ptr .align 1 _Z9addKernelPfS_S_i_param_1,
	.param .u64 .ptr .align 1 _Z9addKernelPfS_S_i_param_2,
	.param .u32 _Z9addKernelPfS_S_i_param_3
)
{
	.reg .pred 	%p<2>;
	.reg .b32 	%r<6>;
	.reg .b32 	%f<4>;
	.reg .b64 	%rd<11>;

	ld.param.u64 	%rd1, [_Z9addKernelPfS_S_i_param_0];
	ld.param.u64 	%rd2, [_Z9addKernelPfS_S_i_param_1];
	ld.param.u64 	%rd3, [_Z9addKernelPfS_S_i_param_2];
	ld.param.u32 	%r2, [_Z9addKernelPfS_S_i_param_3];
	mov.u32 	%r3, %tid.x;
	mov.u32 	%r4, %ntid.x;
	mov.u32 	%r5, %ctaid.x;
	mad.lo.s32 	%r1, %r4, %r5, %r3;
	setp.ge.s32 	%p1, %r1, %r2;
	@%p1 bra 	$L__BB0_2;
	cvta.to.global.u64 	%rd4, %rd1;
	cvta.to.global.u64 	%rd5, %rd2;
	cvta.to.global.u64 	%rd6, %rd3;
	mul.wide.s32 	%rd7, %r1, 4;
	add.s64 	%rd8, %rd4, %rd7;
	ld.global.f32 	%f1, [%rd8];
	add.s64 	%rd9, %rd5, %rd7;
	ld.global.f32 	%f2, [%rd9];
	add.f32 	%f3, %f1, %f2;
	add.s64 	%rd10, %rd6, %rd7;
	st.global.f32 	[%rd10], %f3;
$L__BB0_2:
	ret;

}


// ===== COMPILED SASS (sm_100) =====

	.target	sm_100

	.elftype	@"ET_EXEC"


//--------------------- .note.nv.tkinfo           --------------------------
	.section	.note.nv.tkinfo,"",@"SHT_NOTE"
	.sectionflags	@"SHF_NOTE_NV_TKINFO"
	.tkinfo
        /*0018*/ 	.word	0x00000002
        /*0030*/ 	.string	""
        /*0030*/ 	.string	"ptxas"
        /*0030*/ 	.string	"Cuda compilation tools, release 13.0, V13.0.88"
        /*0030*/ 	.string	"Build cuda_13.0.r13.0/compiler.36424714_0"
        /*0030*/ 	.string	"-arch sm_100 -m 64 "



//--------------------- .note.nv.cuinfo           --------------------------
	.section	.note.nv.cuinfo,"",@"SHT_NOTE"
	.sectionflags	@"SHF_NOTE_NV_CUINFO"
        /*0018*/ 	.short	0x0002
        /*001a*/ 	.short	0x0064
        /*001c*/ 	.short	0x0082
	.zero		2


//--------------------- .nv.info                  --------------------------
	.section	.nv.info,"",@"SHT_CUDA_INFO"
	.align	4


	//----- nvinfo : EIATTR_REGCOUNT
	.align		4
        /*0000*/ 	.byte	0x04, 0x2f
        /*0002*/ 	.short	(.L_1 - .L_0)
	.align		4
.L_0:
        /*0004*/ 	.word	index@(_Z9addKernelPfS_S_i)
        /*0008*/ 	.word	0x0000000c


	//----- nvinfo : EIATTR_FRAME_SIZE
	.align		4
.L_1:
        /*000c*/ 	.byte	0x04, 0x11
        /*000e*/ 	.short	(.L_3 - .L_2)
	.align		4
.L_2:
        /*0010*/ 	.word	index@(_Z9addKernelPfS_S_i)
        /*0014*/ 	.word	0x00000000


	//----- nvinfo : EIATTR_MIN_STACK_SIZE
	.align		4
.L_3:
        /*0018*/ 	.byte	0x04, 0x12
        /*001a*/ 	.short	(.L_5 - .L_4)
	.align		4
.L_4:
        /*001c*/ 	.word	index@(_Z9addKernelPfS_S_i)
        /*0020*/ 	.word	0x00000000
.L_5:


//--------------------- .nv.compat                --------------------------
	.section	.nv.compat,"",@"SHT_CUDA_COMPAT_INFO"
	.align	4
        /*0000*/ 	.byte	0x02, 0x09, 0x00, 0x00, 0x02, 0x02, 0x01, 0x00, 0x02, 0x05, 0x05, 0x00, 0x03, 0x07, 0x01, 0x01
        /*0010*/ 	.byte	0x02, 0x03, 0x00, 0x00, 0x02, 0x06, 0x01, 0x00, 0x04, 0x0b, 0x08, 0x00, 0x09, 0x00, 0x00, 0x00
        /*0020*/ 	.byte	0x00, 0x00, 0x00, 0x00


//--------------------- .nv.info._Z9addKernelPfS_S_i --------------------------
	.section	.nv.info._Z9addKernelPfS_S_i,"",@"SHT_CUDA_INFO"
	.sectionflags	@""
	.align	4


	//----- nvinfo : EIATTR_CUDA_API_VERSION
	.align		4
        /*0000*/ 	.byte	0x04, 0x37
        /*0002*/ 	.short	(.L_7 - .L_6)
.L_6:
        /*0004*/ 	.word	0x00000082


	//----- nvinfo : EIATTR_KPARAM_INFO
	.align		4
.L_7:
        /*0008*/ 	.byte	0x04, 0x17
        /*000a*/ 	.short	(.L_9 - .L_8)
.L_8:
        /*000c*/ 	.word	0x00000000
        /*0010*/ 	.short	0x0003
        /*0012*/ 	.short	0x0018
        /*0014*/ 	.byte	0x00, 0xf0, 0x11, 0x00


	//----- nvinfo : EIATTR_KPARAM_INFO
	.align		4
.L_9:
        /*0018*/ 	.byte	0x04, 0x17
        /*001a*/ 	.short	(.L_11 - .L_10)
.L_10:
        /*001c*/ 	.word	0x00000000
        /*0020*/ 	.short	0x0002
        /*0022*/ 	.short	0x0010
        /*0024*/ 	.byte	0x00, 0xf5, 0x21, 0x00


	//----- nvinfo : EIATTR_KPARAM_INFO
	.align		4
.L_11:
        /*0028*/ 	.byte	0x04, 0x17
        /*002a*/ 	.short	(.L_13 - .L_12)
.L_12:
        /*002c*/ 	.word	0x00000000
        /*0030*/ 	.short	0x0001
        /*0032*/ 	.short	0x0008
        /*0034*/ 	.byte	0x00, 0xf5, 0x21, 0x00


	//----- nvinfo : EIATTR_KPARAM_INFO
	.align		4
.L_13:
        /*0038*/ 	.byte	0x04, 0x17
        /*003a*/ 	.short	(.L_15 - .L_14)
.L_14:
        /*003c*/ 	.word	0x00000000
        /*0040*/ 	.short	0x0000
        /*0042*/ 	.short	0x0000
        /*0044*/ 	.byte	0x00, 0xf5, 0x21, 0x00


	//----- nvinfo : EIATTR_SPARSE_MMA_MASK
	.align		4
.L_15:
        /*0048*/ 	.byte	0x03, 0x50
        /*004a*/ 	.short	0x0000


	//----- nvinfo : EIATTR_MAXREG_COUNT
	.align		4
        /*004c*/ 	.byte	0x03, 0x1b
        /*004e*/ 	.short	0x00ff


	//----- nvinfo : EIATTR_MERCURY_ISA_VERSION
	.align		4
        /*0050*/ 	.byte	0x03, 0x5f
        /*0052*/ 	.short	0x0101


	//----- nvinfo : EIATTR_VRC_CTA_INIT_COUNT
	.align		4
        /*0054*/ 	.byte	0x02, 0x4a
	.zero		1
	.zero		1


	//----- nvinfo : EIATTR_EXIT_INSTR_OFFSETS
	.align		4
        /*0058*/ 	.byte	0x04, 0x1c
        /*005a*/ 	.short	(.L_17 - .L_16)


	//   ....[0]....
.L_16:
        /*005c*/ 	.word	0x00000070


	//   ....[1]....
        /*0060*/ 	.word	0x00000130


	//----- nvinfo : EIATTR_CBANK_PARAM_SIZE
	.align		4
.L_17:
        /*0064*/ 	.byte	0x03, 0x19
        /*0066*/ 	.short	0x001c


	//----- nvinfo : EIATTR_PARAM_CBANK
	.align		4
        /*0068*/ 	.byte	0x04, 0x0a
        /*006a*/ 	.short	(.L_19 - .L_18)
	.align		4
.L_18:
        /*006c*/ 	.word	index@(.nv.constant0._Z9addKernelPfS_S_i)
        /*0070*/ 	.short	0x0380
        /*0072*/ 	.short	0x001c


	//----- nvinfo : EIATTR_SW_WAR
	.align		4
.L_19:
        /*0074*/ 	.byte	0x04, 0x36
        /*0076*/ 	.short	(.L_21 - .L_20)
.L_20:
        /*0078*/ 	.word	0x00000008
.L_21:


//--------------------- .nv.callgraph             --------------------------
	.section	.nv.callgraph,"",@"SHT_CUDA_CALLGRAPH"
	.align	4
	.sectionentsize	8
	.align		4
        /*0000*/ 	.word	0x00000000
	.align		4
        /*0004*/ 	.word	0xffffffff
	.align		4
        /*0008*/ 	.word	0x00000000
	.align		4
        /*000c*/ 	.word	0xfffffffe
	.align		4
        /*0010*/ 	.word	0x00000000
	.align		4
        /*0014*/ 	.word	0xfffffffd
	.align		4
        /*0018*/ 	.word	0x00000000
	.align		4
        /*001c*/ 	.word	0xfffffffc


//--------------------- .text._Z9addKernelPfS_S_i --------------------------
	.section	.text._Z9addKernelPfS_S_i,"ax",@progbits
	.align	128
        .global         _Z9addKernelPfS_S_i
        .type           _Z9addKernelPfS_S_i,@function
        .size           _Z9addKernelPfS_S_i,(.L_x_1 - _Z9addKernelPfS_S_i)
        .other          _Z9addKernelPfS_S_i,@"STO_CUDA_ENTRY STV_DEFAULT"
_Z9addKernelPfS_S_i:
.text._Z9addKernelPfS_S_i:
[----:B------:R-:W-:Y:S01]  /*0000*/  LDC R1, c[0x0][0x37c] ;  /* 0x0000df00ff017b82 */ /* 0x000fe20000000800 */
[----:B------:R-:W0:Y:S01]  /*0010*/  S2R R9, SR_TID.X ;  /* 0x0000000000097919 */ /* 0x000e220000002100 */
[----:B------:R-:W0:Y:S01]  /*0020*/  LDCU UR4, c[0x0][0x360] ;  /* 0x00006c00ff0477ac */ /* 0x000e220008000800 */
[----:B------:R-:W0:Y:S01]  /*0030*/  S2R R0, SR_CTAID.X ;  /* 0x0000000000007919 */ /* 0x000e220000002500 */
[----:B------:R-:W1:Y:S01]  /*0040*/  LDCU UR5, c[0x0][0x398] ;  /* 0x00007300ff0577ac */ /* 0x000e620008000800 */
[----:B0-----:R-:W-:-:S05]  /*0050*/  IMAD R9, R0, UR4, R9 ;  /* 0x0000000400097c24 */ /* 0x001fca000f8e0209 */
[----:B-1----:R-:W-:-:S13]  /*0060*/  ISETP.GE.AND P0, PT, R9, UR5, PT ;  /* 0x0000000509007c0c */ /* 0x002fda000bf06270 */
[----:B------:R-:W-:Y:S05]  /*0070*/  @P0 EXIT ;  /* 0x000000000000094d */ /* 0x000fea0003800000 */
[----:B------:R-:W0:Y:S01]  /*0080*/  LDC.64 R2, c[0x0][0x380] ;  /* 0x0000e000ff027b82 */ /* 0x000e220000000a00 */
[----:B------:R-:W1:Y:S07]  /*0090*/  LDCU.64 UR4, c[0x0][0x358] ;  /* 0x00006b00ff0477ac */ /* 0x000e6e0008000a00 */
[----:B------:R-:W2:Y:S08]  /*00a0*/  LDC.64 R4, c[0x0][0x388] ;  /* 0x0000e200ff047b82 */ /* 0x000eb00000000a00 */
[----:B------:R-:W3:Y:S01]  /*00b0*/  LDC.64 R6, c[0x0][0x390] ;  /* 0x0000e400ff067b82 */ /* 0x000ee20000000a00 */
[----:B0-----:R-:W-:-:S06]  /*00c0*/  IMAD.WIDE R2, R9, 0x4, R2 ;  /* 0x0000000409027825 */ /* 0x001fcc00078e0202 */
[----:B-1----:R-:W4:Y:S01]  /*00d0*/  LDG.E R2, desc[UR4][R2.64] ;  /* 0x0000000402027981 */ /* 0x002f22000c1e1900 */
[----:B--2---:R-:W-:-:S06]  /*00e0*/  IMAD.WIDE R4, R9, 0x4, R4 ;  /* 0x0000000409047825 */ /* 0x004fcc00078e0204 */
[----:B------:R-:W4:Y:S01]  /*00f0*/  LDG.E R5, desc[UR4][R4.64] ;  /* 0x0000000404057981 */ /* 0x000f22000c1e1900 */
[----:B---3--:R-:W-:-:S04]  /*0100*/  IMAD.WIDE R6, R9, 0x4, R6 ;  /* 0x0000000409067825 */ /* 0x008fc800078e0206 */
[----:B----4-:R-:W-:-:S05]  /*0110*/  FADD R9, R2, R5 ;  /* 0x0000000502097221 */ /* 0x010fca0000000000 */
[----:B------:R-:W-:Y:S01]  /*0120*/  STG.E desc[UR4][R6.64], R9 ;  /* 0x0000000906007986 */ /* 0x000fe2000c101904 */
[----:B------:R-:W-:Y:S05]  /*0130*/  EXIT ;  /* 0x000000000000794d */ /* 0x000fea0003800000 */
.L_x_0:
[----:B------:R-:W-:-:S00]  /*0140*/  BRA `(.L_x_0) ;  /* 0xfffffffc00fc7947 */ /* 0x000fc0000383ffff */
[----:B------:R-:W-:-:S00]  /*0150*/  NOP ;  /* 0x0000000000007918 */ /* 0x000fc00000000000 */
        /* <DEDUP_REMOVED lines=10> */
.L_x_1:


//--------------------- .nv.shared.reserved.0     --------------------------
	.section	.nv.shared.reserved.0,"aw",@nobits
	.weak		__nv_reservedSMEM_offset_0_alias
	.size		__nv_reservedSMEM_offset_0_alias, 0, 64
	.other		__nv_reservedSMEM_offset_0_alias,@"STO_CUDA_RESERVED_SHARED STV_DEFAULT"
__nv_reservedSMEM_offset_0_alias:
	.zero		0
	.zero		64


//--------------------- .nv.constant0._Z9addKernelPfS_S_i --------------------------
	.section	.nv.constant0._Z9addKernelPfS_S_i,"a",@progbits
	.sectionflags	@""
	.align	4
.nv.constant0._Z9addKernelPfS_S_i:
	.zero		924


//--------------------- SYMBOLS --------------------------

	.type		.nv.reservedSmem.offset0,@object
	.size		.nv.reservedSmem.offset0,0x4
